//
// Generated by NVIDIA NVVM Compiler
//
// Compiler Build ID: CL-36424714
// Cuda compilation tools, release 13.0, V13.0.88
// Based on NVVM 20.0.0
//

.version 9.0
.target sm_100
.address_size 64

	// .globl	_Z6tissuePKiPKfS2_PfS2_S2_iiii

.visible .entry _Z6tissuePKiPKfS2_PfS2_S2_iiii(
	.param .u64 .ptr .align 1 _Z6tissuePKiPKfS2_PfS2_S2_iiii_param_0,
	.param .u64 .ptr .align 1 _Z6tissuePKiPKfS2_PfS2_S2_iiii_param_1,
	.param .u64 .ptr .align 1 _Z6tissuePKiPKfS2_PfS2_S2_iiii_param_2,
	.param .u64 .ptr .align 1 _Z6tissuePKiPKfS2_PfS2_S2_iiii_param_3,
	.param .u64 .ptr .align 1 _Z6tissuePKiPKfS2_PfS2_S2_iiii_param_4,
	.param .u64 .ptr .align 1 _Z6tissuePKiPKfS2_PfS2_S2_iiii_param_5,
	.param .u32 _Z6tissuePKiPKfS2_PfS2_S2_iiii_param_6,
	.param .u32 _Z6tissuePKiPKfS2_PfS2_S2_iiii_param_7,
	.param .u32 _Z6tissuePKiPKfS2_PfS2_S2_iiii_param_8,
	.param .u32 _Z6tissuePKiPKfS2_PfS2_S2_iiii_param_9
)
{
	.reg .pred 	%p<102>;
	.reg .b32 	%r<96>;
	.reg .b32 	%f<75>;
	.reg .b64 	%rd<38>;

	ld.param.u64 	%rd11, [_Z6tissuePKiPKfS2_PfS2_S2_iiii_param_0];
	ld.param.u64 	%rd12, [_Z6tissuePKiPKfS2_PfS2_S2_iiii_param_3];
	ld.param.u32 	%r35, [_Z6tissuePKiPKfS2_PfS2_S2_iiii_param_6];
	ld.param.u32 	%r37, [_Z6tissuePKiPKfS2_PfS2_S2_iiii_param_8];
	cvta.to.global.u64 	%rd1, %rd12;
	cvta.to.global.u64 	%rd2, %rd11;
	mov.u32 	%r39, %ntid.x;
	mov.u32 	%r40, %ctaid.x;
	mov.u32 	%r41, %tid.x;
	mad.lo.s32 	%r1, %r39, %r40, %r41;
	mul.lo.s32 	%r42, %r37, %r35;
	setp.ge.s32 	%p1, %r1, %r42;
	@%p1 bra 	$L__BB0_79;
	div.s32 	%r2, %r1, %r37;
	mul.lo.s32 	%r43, %r2, %r37;
	sub.s32 	%r3, %r1, %r43;
	setp.ge.s32 	%p2, %r2, %r35;
	mov.f32 	%f73, 0f00000000;
	@%p2 bra 	$L__BB0_7;
	setp.ge.s32 	%p3, %r3, %r35;
	mov.f32 	%f73, 0f00000000;
	@%p3 bra 	$L__BB0_5;
	ld.param.u32 	%r86, [_Z6tissuePKiPKfS2_PfS2_S2_iiii_param_9];
	ld.param.u32 	%r85, [_Z6tissuePKiPKfS2_PfS2_S2_iiii_param_7];
	ld.param.u64 	%rd34, [_Z6tissuePKiPKfS2_PfS2_S2_iiii_param_1];
	mul.wide.s32 	%rd13, %r2, 4;
	add.s64 	%rd14, %rd2, %rd13;
	ld.global.nc.u32 	%r4, [%rd14];
	mul.wide.s32 	%rd15, %r35, 4;
	add.s64 	%rd16, %rd14, %rd15;
	ld.global.nc.u32 	%r5, [%rd16];
	add.s64 	%rd17, %rd16, %rd15;
	ld.global.nc.u32 	%r6, [%rd17];
	add.s32 	%r44, %r86, -1;
	mul.lo.s32 	%r7, %r44, %r85;
	add.s64 	%rd3, %rd2, %rd15;
	mul.wide.s32 	%rd18, %r35, 8;
	add.s64 	%rd4, %rd2, %rd18;
	cvta.to.global.u64 	%rd5, %rd34;
	mov.f32 	%f73, 0f00000000;
	mov.u32 	%r87, %r3;
$L__BB0_4:
	ld.param.u64 	%rd37, [_Z6tissuePKiPKfS2_PfS2_S2_iiii_param_5];
	ld.param.u64 	%rd36, [_Z6tissuePKiPKfS2_PfS2_S2_iiii_param_4];
	ld.param.u64 	%rd35, [_Z6tissuePKiPKfS2_PfS2_S2_iiii_param_2];
	mul.wide.s32 	%rd19, %r87, 4;
	cvta.to.global.u64 	%rd20, %rd37;
	add.s64 	%rd21, %rd20, %rd19;
	cvta.to.global.u64 	%rd22, %rd36;
	add.s64 	%rd23, %rd22, %rd19;
	add.s64 	%rd24, %rd3, %rd19;
	add.s64 	%rd25, %rd4, %rd19;
	add.s64 	%rd26, %rd2, %rd19;
	ld.global.nc.u32 	%r45, [%rd26];
	ld.global.nc.u32 	%r46, [%rd24];
	ld.global.nc.u32 	%r47, [%rd25];
	sub.s32 	%r48, %r45, %r4;
	abs.s32 	%r49, %r48;
	sub.s32 	%r50, %r46, %r5;
	abs.s32 	%r51, %r50;
	sub.s32 	%r52, %r47, %r6;
	abs.s32 	%r53, %r52;
	add.s32 	%r54, %r49, %r7;
	add.s32 	%r55, %r54, %r51;
	add.s32 	%r56, %r55, %r53;
	mul.wide.s32 	%rd27, %r56, 4;
	add.s64 	%rd28, %rd5, %rd27;
	ld.global.nc.f32 	%f8, [%rd28];
	ld.global.nc.f32 	%f9, [%rd23];
	cvta.to.global.u64 	%rd29, %rd35;
	add.s64 	%rd30, %rd29, %rd27;
	ld.global.nc.f32 	%f10, [%rd30];
	ld.global.nc.f32 	%f11, [%rd21];
	mul.f32 	%f12, %f10, %f11;
	fma.rn.f32 	%f13, %f8, %f9, %f12;
	add.f32 	%f73, %f73, %f13;
	add.s32 	%r87, %r87, %r37;
	setp.lt.s32 	%p4, %r87, %r35;
	@%p4 bra 	$L__BB0_4;
$L__BB0_5:
	setp.ne.s32 	%p5, %r3, 0;
	@%p5 bra 	$L__BB0_7;
	mul.wide.s32 	%rd31, %r2, 4;
	add.s64 	%rd32, %rd1, %rd31;
	st.global.f32 	[%rd32], %f73;
$L__BB0_7:
	setp.lt.s32 	%p6, %r37, 2;
	@%p6 bra 	$L__BB0_79;
	mul.wide.s32 	%rd33, %r2, 4;
	add.s64 	%rd6, %rd1, %rd33;
	add.s32 	%r10, %r37, -1;
	add.s32 	%r58, %r37, -2;
	and.b32  	%r11, %r10, 15;
	setp.lt.u32 	%p7, %r58, 15;
	mov.b32 	%r92, 1;
	@%p7 bra 	$L__BB0_44;
	and.b32  	%r12, %r10, -16;
	neg.s32 	%r88, %r3;
	mov.b32 	%r90, 1;
	mov.b32 	%r89, 0;
$L__BB0_10:
	.pragma "nounroll";
	setp.ge.s32 	%p8, %r2, %r35;
	setp.ne.s32 	%p9, %r88, -1;
	or.pred  	%p10, %p8, %p9;
	@%p10 bra 	$L__BB0_12;
	ld.global.f32 	%f14, [%rd6];
	add.f32 	%f15, %f73, %f14;
	st.global.f32 	[%rd6], %f15;
$L__BB0_12:
	setp.ge.s32 	%p11, %r2, %r35;
	add.s32 	%r61, %r90, 1;
	setp.ne.s32 	%p12, %r3, %r61;
	or.pred  	%p13, %p11, %p12;
	@%p13 bra 	$L__BB0_14;
	ld.global.f32 	%f16, [%rd6];
	add.f32 	%f17, %f73, %f16;
	st.global.f32 	[%rd6], %f17;
$L__BB0_14:
	setp.ge.s32 	%p14, %r2, %r35;
	add.s32 	%r62, %r90, 2;
	setp.ne.s32 	%p15, %r3, %r62;
	or.pred  	%p16, %p14, %p15;
	@%p16 bra 	$L__BB0_16;
	ld.global.f32 	%f18, [%rd6];
	add.f32 	%f19, %f73, %f18;
	st.global.f32 	[%rd6], %f19;
$L__BB0_16:
	setp.ge.s32 	%p17, %r2, %r35;
	add.s32 	%r63, %r90, 3;
	setp.ne.s32 	%p18, %r3, %r63;
	or.pred  	%p19, %p17, %p18;
	@%p19 bra 	$L__BB0_18;
	ld.global.f32 	%f20, [%rd6];
	add.f32 	%f21, %f73, %f20;
	st.global.f32 	[%rd6], %f21;
$L__BB0_18:
	setp.ge.s32 	%p20, %r2, %r35;
	add.s32 	%r64, %r90, 4;
	setp.ne.s32 	%p21, %r3, %r64;
	or.pred  	%p22, %p20, %p21;
	@%p22 bra 	$L__BB0_20;
	ld.global.f32 	%f22, [%rd6];
	add.f32 	%f23, %f73, %f22;
	st.global.f32 	[%rd6], %f23;
$L__BB0_20:
	setp.ge.s32 	%p23, %r2, %r35;
	add.s32 	%r65, %r90, 5;
	setp.ne.s32 	%p24, %r3, %r65;
	or.pred  	%p25, %p23, %p24;
	@%p25 bra 	$L__BB0_22;
	ld.global.f32 	%f24, [%rd6];
	add.f32 	%f25, %f73, %f24;
	st.global.f32 	[%rd6], %f25;
$L__BB0_22:
	setp.ge.s32 	%p26, %r2, %r35;
	add.s32 	%r66, %r90, 6;
	setp.ne.s32 	%p27, %r3, %r66;
	or.pred  	%p28, %p26, %p27;
	@%p28 bra 	$L__BB0_24;
	ld.global.f32 	%f26, [%rd6];
	add.f32 	%f27, %f73, %f26;
	st.global.f32 	[%rd6], %f27;
$L__BB0_24:
	setp.ge.s32 	%p29, %r2, %r35;
	add.s32 	%r67, %r90, 7;
	setp.ne.s32 	%p30, %r3, %r67;
	or.pred  	%p31, %p29, %p30;
	@%p31 bra 	$L__BB0_26;
	ld.global.f32 	%f28, [%rd6];
	add.f32 	%f29, %f73, %f28;
	st.global.f32 	[%rd6], %f29;
$L__BB0_26:
	setp.ge.s32 	%p32, %r2, %r35;
	add.s32 	%r68, %r90, 8;
	setp.ne.s32 	%p33, %r3, %r68;
	or.pred  	%p34, %p32, %p33;
	@%p34 bra 	$L__BB0_28;
	ld.global.f32 	%f30, [%rd6];
	add.f32 	%f31, %f73, %f30;
	st.global.f32 	[%rd6], %f31;
$L__BB0_28:
	setp.ge.s32 	%p35, %r2, %r35;
	add.s32 	%r69, %r90, 9;
	setp.ne.s32 	%p36, %r3, %r69;
	or.pred  	%p37, %p35, %p36;
	@%p37 bra 	$L__BB0_30;
	ld.global.f32 	%f32, [%rd6];
	add.f32 	%f33, %f73, %f32;
	st.global.f32 	[%rd6], %f33;
$L__BB0_30:
	setp.ge.s32 	%p38, %r2, %r35;
	add.s32 	%r70, %r90, 10;
	setp.ne.s32 	%p39, %r3, %r70;
	or.pred  	%p40, %p38, %p39;
	@%p40 bra 	$L__BB0_32;
	ld.global.f32 	%f34, [%rd6];
	add.f32 	%f35, %f73, %f34;
	st.global.f32 	[%rd6], %f35;
$L__BB0_32:
	setp.ge.s32 	%p41, %r2, %r35;
	add.s32 	%r71, %r90, 11;
	setp.ne.s32 	%p42, %r3, %r71;
	or.pred  	%p43, %p41, %p42;
	@%p43 bra 	$L__BB0_34;
	ld.global.f32 	%f36, [%rd6];
	add.f32 	%f37, %f73, %f36;
	st.global.f32 	[%rd6], %f37;
$L__BB0_34:
	setp.ge.s32 	%p44, %r2, %r35;
	add.s32 	%r72, %r90, 12;
	setp.ne.s32 	%p45, %r3, %r72;
	or.pred  	%p46, %p44, %p45;
	@%p46 bra 	$L__BB0_36;
	ld.global.f32 	%f38, [%rd6];
	add.f32 	%f39, %f73, %f38;
	st.global.f32 	[%rd6], %f39;
$L__BB0_36:
	setp.ge.s32 	%p47, %r2, %r35;
	add.s32 	%r73, %r90, 13;
	setp.ne.s32 	%p48, %r3, %r73;
	or.pred  	%p49, %p47, %p48;
	@%p49 bra 	$L__BB0_38;
	ld.global.f32 	%f40, [%rd6];
	add.f32 	%f41, %f73, %f40;
	st.global.f32 	[%rd6], %f41;
$L__BB0_38:
	setp.ge.s32 	%p50, %r2, %r35;
	add.s32 	%r74, %r90, 14;
	setp.ne.s32 	%p51, %r3, %r74;
	or.pred  	%p52, %p50, %p51;
	@%p52 bra 	$L__BB0_40;
	ld.global.f32 	%f42, [%rd6];
	add.f32 	%f43, %f73, %f42;
	st.global.f32 	[%rd6], %f43;
$L__BB0_40:
	setp.ge.s32 	%p53, %r2, %r35;
	add.s32 	%r17, %r90, 15;
	setp.ne.s32 	%p54, %r3, %r17;
	or.pred  	%p55, %p53, %p54;
	@%p55 bra 	$L__BB0_42;
	ld.global.f32 	%f44, [%rd6];
	add.f32 	%f45, %f73, %f44;
	st.global.f32 	[%rd6], %f45;
$L__BB0_42:
	add.s32 	%r90, %r90, 16;
	add.s32 	%r89, %r89, 16;
	add.s32 	%r88, %r88, 16;
	setp.ne.s32 	%p56, %r17, %r12;
	@%p56 bra 	$L__BB0_10;
	add.s32 	%r92, %r89, 1;
$L__BB0_44:
	setp.eq.s32 	%p57, %r11, 0;
	@%p57 bra 	$L__BB0_79;
	and.b32  	%r23, %r10, 7;
	setp.lt.u32 	%p58, %r11, 8;
	@%p58 bra 	$L__BB0_63;
	setp.ge.s32 	%p59, %r2, %r35;
	setp.ne.s32 	%p60, %r3, %r92;
	or.pred  	%p61, %p59, %p60;
	@%p61 bra 	$L__BB0_48;
	ld.global.f32 	%f46, [%rd6];
	add.f32 	%f47, %f73, %f46;
	st.global.f32 	[%rd6], %f47;
$L__BB0_48:
	setp.ge.s32 	%p62, %r2, %r35;
	add.s32 	%r75, %r92, 1;
	setp.ne.s32 	%p63, %r3, %r75;
	or.pred  	%p64, %p62, %p63;
	@%p64 bra 	$L__BB0_50;
	ld.global.f32 	%f48, [%rd6];
	add.f32 	%f49, %f73, %f48;
	st.global.f32 	[%rd6], %f49;
$L__BB0_50:
	setp.ge.s32 	%p65, %r2, %r35;
	add.s32 	%r76, %r92, 2;
	setp.ne.s32 	%p66, %r3, %r76;
	or.pred  	%p67, %p65, %p66;
	@%p67 bra 	$L__BB0_52;
	ld.global.f32 	%f50, [%rd6];
	add.f32 	%f51, %f73, %f50;
	st.global.f32 	[%rd6], %f51;
$L__BB0_52:
	setp.ge.s32 	%p68, %r2, %r35;
	add.s32 	%r77, %r92, 3;
	setp.ne.s32 	%p69, %r3, %r77;
	or.pred  	%p70, %p68, %p69;
	@%p70 bra 	$L__BB0_54;
	ld.global.f32 	%f52, [%rd6];
	add.f32 	%f53, %f73, %f52;
	st.global.f32 	[%rd6], %f53;
$L__BB0_54:
	setp.ge.s32 	%p71, %r2, %r35;
	add.s32 	%r78, %r92, 4;
	setp.ne.s32 	%p72, %r3, %r78;
	or.pred  	%p73, %p71, %p72;
	@%p73 bra 	$L__BB0_56;
	ld.global.f32 	%f54, [%rd6];
	add.f32 	%f55, %f73, %f54;
	st.global.f32 	[%rd6], %f55;
$L__BB0_56:
	setp.ge.s32 	%p74, %r2, %r35;
	add.s32 	%r79, %r92, 5;
	setp.ne.s32 	%p75, %r3, %r79;
	or.pred  	%p76, %p74, %p75;
	@%p76 bra 	$L__BB0_58;
	ld.global.f32 	%f56, [%rd6];
	add.f32 	%f57, %f73, %f56;
	st.global.f32 	[%rd6], %f57;
$L__BB0_58:
	setp.ge.s32 	%p77, %r2, %r35;
	add.s32 	%r80, %r92, 6;
	setp.ne.s32 	%p78, %r3, %r80;
	or.pred  	%p79, %p77, %p78;
	@%p79 bra 	$L__BB0_60;
	ld.global.f32 	%f58, [%rd6];
	add.f32 	%f59, %f73, %f58;
	st.global.f32 	[%rd6], %f59;
$L__BB0_60:
	setp.ge.s32 	%p80, %r2, %r35;
	add.s32 	%r81, %r92, 7;
	setp.ne.s32 	%p81, %r3, %r81;
	or.pred  	%p82, %p80, %p81;
	@%p82 bra 	$L__BB0_62;
	ld.global.f32 	%f60, [%rd6];
	add.f32 	%f61, %f73, %f60;
	st.global.f32 	[%rd6], %f61;
$L__BB0_62:
	add.s32 	%r92, %r92, 8;
$L__BB0_63:
	setp.eq.s32 	%p83, %r23, 0;
	@%p83 bra 	$L__BB0_79;
	and.b32  	%r26, %r10, 3;
	setp.lt.u32 	%p84, %r23, 4;
	@%p84 bra 	$L__BB0_74;
	setp.ge.s32 	%p85, %r2, %r35;
	setp.ne.s32 	%p86, %r3, %r92;
	or.pred  	%p87, %p85, %p86;
	@%p87 bra 	$L__BB0_67;
	ld.global.f32 	%f62, [%rd6];
	add.f32 	%f63, %f73, %f62;
	st.global.f32 	[%rd6], %f63;
$L__BB0_67:
	setp.ge.s32 	%p88, %r2, %r35;
	add.s32 	%r82, %r92, 1;
	setp.ne.s32 	%p89, %r3, %r82;
	or.pred  	%p90, %p88, %p89;
	@%p90 bra 	$L__BB0_69;
	ld.global.f32 	%f64, [%rd6];
	add.f32 	%f65, %f73, %f64;
	st.global.f32 	[%rd6], %f65;
$L__BB0_69:
	setp.ge.s32 	%p91, %r2, %r35;
	add.s32 	%r83, %r92, 2;
	setp.ne.s32 	%p92, %r3, %r83;
	or.pred  	%p93, %p91, %p92;
	@%p93 bra 	$L__BB0_71;
	ld.global.f32 	%f66, [%rd6];
	add.f32 	%f67, %f73, %f66;
	st.global.f32 	[%rd6], %f67;
$L__BB0_71:
	setp.ge.s32 	%p94, %r2, %r35;
	add.s32 	%r84, %r92, 3;
	setp.ne.s32 	%p95, %r3, %r84;
	or.pred  	%p96, %p94, %p95;
	@%p96 bra 	$L__BB0_73;
	ld.global.f32 	%f68, [%rd6];
	add.f32 	%f69, %f73, %f68;
	st.global.f32 	[%rd6], %f69;
$L__BB0_73:
	add.s32 	%r92, %r92, 4;
$L__BB0_74:
	setp.eq.s32 	%p97, %r26, 0;
	@%p97 bra 	$L__BB0_79;
	sub.s32 	%r95, %r92, %r3;
	neg.s32 	%r94, %r26;
$L__BB0_76:
	.pragma "nounroll";
	setp.ge.s32 	%p98, %r2, %r35;
	setp.ne.s32 	%p99, %r95, 0;
	or.pred  	%p100, %p98, %p99;
	@%p100 bra 	$L__BB0_78;
	ld.global.f32 	%f70, [%rd6];
	add.f32 	%f71, %f73, %f70;
	st.global.f32 	[%rd6], %f71;
$L__BB0_78:
	add.s32 	%r95, %r95, 1;
	add.s32 	%r94, %r94, 1;
	setp.ne.s32 	%p101, %r94, 0;
	@%p101 bra 	$L__BB0_76;
$L__BB0_79:
	ret;

}


// ===== COMPILED SASS (sm_100) =====

	.target	sm_100

	.elftype	@"ET_EXEC"


//--------------------- .note.nv.tkinfo           --------------------------
	.section	.note.nv.tkinfo,"",@"SHT_NOTE"
	.sectionflags	@"SHF_NOTE_NV_TKINFO"
	.tkinfo
        /*0018*/ 	.word	0x00000002
        /*0030*/ 	.string	""
        /*0030*/ 	.string	"ptxas"
        /*0030*/ 	.string	"Cuda compilation tools, release 13.0, V13.0.88"
        /*0030*/ 	.string	"Build cuda_13.0.r13.0/compiler.36424714_0"
        /*0030*/ 	.string	"-arch sm_100 -m 64 "



//--------------------- .note.nv.cuinfo           --------------------------
	.section	.note.nv.cuinfo,"",@"SHT_NOTE"
	.sectionflags	@"SHF_NOTE_NV_CUINFO"
        /*0018*/ 	.short	0x0002
        /*001a*/ 	.short	0x0064
        /*001c*/ 	.short	0x0082
	.zero		2


//--------------------- .nv.info                  --------------------------
	.section	.nv.info,"",@"SHT_CUDA_INFO"
	.align	4


	//----- nvinfo : EIATTR_REGCOUNT
	.align		4
        /*0000*/ 	.byte	0x04, 0x2f
        /*0002*/ 	.short	(.L_1 - .L_0)
	.align		4
.L_0:
        /*0004*/ 	.word	index@(_Z6tissuePKiPKfS2_PfS2_S2_iiii)
        /*0008*/ 	.word	0x0000001e


	//----- nvinfo : EIATTR_FRAME_SIZE
	.align		4
.L_1:
        /*000c*/ 	.byte	0x04, 0x11
        /*000e*/ 	.short	(.L_3 - .L_2)
	.align		4
.L_2:
        /*0010*/ 	.word	index@(_Z6tissuePKiPKfS2_PfS2_S2_iiii)
        /*0014*/ 	.word	0x00000000


	//----- nvinfo : EIATTR_MIN_STACK_SIZE
	.align		4
.L_3:
        /*0018*/ 	.byte	0x04, 0x12
        /*001a*/ 	.short	(.L_5 - .L_4)
	.align		4
.L_4:
        /*001c*/ 	.word	index@(_Z6tissuePKiPKfS2_PfS2_S2_iiii)
        /*0020*/ 	.word	0x00000000
.L_5:


//--------------------- .nv.compat                --------------------------
	.section	.nv.compat,"",@"SHT_CUDA_COMPAT_INFO"
	.align	4
        /*0000*/ 	.byte	0x02, 0x09, 0x00, 0x00, 0x02, 0x02, 0x01, 0x00, 0x02, 0x05, 0x05, 0x00, 0x03, 0x07, 0x01, 0x01
        /*0010*/ 	.byte	0x02, 0x03, 0x00, 0x00, 0x02, 0x06, 0x01, 0x00, 0x04, 0x0b, 0x08, 0x00, 0x09, 0x00, 0x00, 0x00
        /*0020*/ 	.byte	0x00, 0x00, 0x00, 0x00


//--------------------- .nv.info._Z6tissuePKiPKfS2_PfS2_S2_iiii --------------------------
	.section	.nv.info._Z6tissuePKiPKfS2_PfS2_S2_iiii,"",@"SHT_CUDA_INFO"
	.sectionflags	@""
	.align	4


	//----- nvinfo : EIATTR_CUDA_API_VERSION
	.align		4
        /*0000*/ 	.byte	0x04, 0x37
        /*0002*/ 	.short	(.L_7 - .L_6)
.L_6:
        /*0004*/ 	.word	0x00000082


	//----- nvinfo : EIATTR_KPARAM_INFO
	.align		4
.L_7:
        /*0008*/ 	.byte	0x04, 0x17
        /*000a*/ 	.short	(.L_9 - .L_8)
.L_8:
        /*000c*/ 	.word	0x00000000
        /*0010*/ 	.short	0x0009
        /*0012*/ 	.short	0x003c
        /*0014*/ 	.byte	0x00, 0xf0, 0x11, 0x00


	//----- nvinfo : EIATTR_KPARAM_INFO
	.align		4
.L_9:
        /*0018*/ 	.byte	0x04, 0x17
        /*001a*/ 	.short	(.L_11 - .L_10)
.L_10:
        /*001c*/ 	.word	0x00000000
        /*0020*/ 	.short	0x0008
        /*0022*/ 	.short	0x0038
        /*0024*/ 	.byte	0x00, 0xf0, 0x11, 0x00


	//----- nvinfo : EIATTR_KPARAM_INFO
	.align		4
.L_11:
        /*0028*/ 	.byte	0x04, 0x17
        /*002a*/ 	.short	(.L_13 - .L_12)
.L_12:
        /*002c*/ 	.word	0x00000000
        /*0030*/ 	.short	0x0007
        /*0032*/ 	.short	0x0034
        /*0034*/ 	.byte	0x00, 0xf0, 0x11, 0x00


	//----- nvinfo : EIATTR_KPARAM_INFO
	.align		4
.L_13:
        /*0038*/ 	.byte	0x04, 0x17
        /*003a*/ 	.short	(.L_15 - .L_14)
.L_14:
        /*003c*/ 	.word	0x00000000
        /*0040*/ 	.short	0x0006
        /*0042*/ 	.short	0x0030
        /*0044*/ 	.byte	0x00, 0xf0, 0x11, 0x00


	//----- nvinfo : EIATTR_KPARAM_INFO
	.align		4
.L_15:
        /*0048*/ 	.byte	0x04, 0x17
        /*004a*/ 	.short	(.L_17 - .L_16)
.L_16:
        /*004c*/ 	.word	0x00000000
        /*0050*/ 	.short	0x0005
        /*0052*/ 	.short	0x0028
        /*0054*/ 	.byte	0x00, 0xf5, 0x21, 0x00


	//----- nvinfo : EIATTR_KPARAM_INFO
	.align		4
.L_17:
        /*0058*/ 	.byte	0x04, 0x17
        /*005a*/ 	.short	(.L_19 - .L_18)
.L_18:
        /*005c*/ 	.word	0x00000000
        /*0060*/ 	.short	0x0004
        /*0062*/ 	.short	0x0020
        /*0064*/ 	.byte	0x00, 0xf5, 0x21, 0x00


	//----- nvinfo : EIATTR_KPARAM_INFO
	.align		4
.L_19:
        /*0068*/ 	.byte	0x04, 0x17
        /*006a*/ 	.short	(.L_21 - .L_20)
.L_20:
        /*006c*/ 	.word	0x00000000
        /*0070*/ 	.short	0x0003
        /*0072*/ 	.short	0x0018
        /*0074*/ 	.byte	0x00, 0xf5, 0x21, 0x00


	//----- nvinfo : EIATTR_KPARAM_INFO
	.align		4
.L_21:
        /*0078*/ 	.byte	0x04, 0x17
        /*007a*/ 	.short	(.L_23 - .L_22)
.L_22:
        /*007c*/ 	.word	0x00000000
        /*0080*/ 	.short	0x0002
        /*0082*/ 	.short	0x0010
        /*0084*/ 	.byte	0x00, 0xf5, 0x21, 0x00


	//----- nvinfo : EIATTR_KPARAM_INFO
	.align		4
.L_23:
        /*0088*/ 	.byte	0x04, 0x17
        /*008a*/ 	.short	(.L_25 - .L_24)
.L_24:
        /*008c*/ 	.word	0x00000000
        /*0090*/ 	.short	0x0001
        /*0092*/ 	.short	0x0008
        /*0094*/ 	.byte	0x00, 0xf5, 0x21, 0x00


	//----- nvinfo : EIATTR_KPARAM_INFO
	.align		4
.L_25:
        /*0098*/ 	.byte	0x04, 0x17
        /*009a*/ 	.short	(.L_27 - .L_26)
.L_26:
        /*009c*/ 	.word	0x00000000
        /*00a0*/ 	.short	0x0000
        /*00a2*/ 	.short	0x0000
        /*00a4*/ 	.byte	0x00, 0xf5, 0x21, 0x00


	//----- nvinfo : EIATTR_SPARSE_MMA_MASK
	.align		4
.L_27:
        /*00a8*/ 	.byte	0x03, 0x50
        /*00aa*/ 	.short	0x0000


	//----- nvinfo : EIATTR_MAXREG_COUNT
	.align		4
        /*00ac*/ 	.byte	0x03, 0x1b
        /*00ae*/ 	.short	0x00ff


	//----- nvinfo : EIATTR_MERCURY_ISA_VERSION
	.align		4
        /*00b0*/ 	.byte	0x03, 0x5f
        /*00b2*/ 	.short	0x0101


	//----- nvinfo : EIATTR_VRC_CTA_INIT_COUNT
	.align		4
        /*00b4*/ 	.byte	0x02, 0x4a
	.zero		1
	.zero		1


	//----- nvinfo : EIATTR_EXIT_INSTR_OFFSETS
	.align		4
        /*00b8*/ 	.byte	0x04, 0x1c
        /*00ba*/ 	.short	(.L_29 - .L_28)


	//   ....[0]....
.L_28:
        /*00bc*/ 	.word	0x000000a0


	//   ....[1]....
        /*00c0*/ 	.word	0x00000620


	//   ....[2]....
        /*00c4*/ 	.word	0x00000d60


	//   ....[3]....
        /*00c8*/ 	.word	0x00001230


	//   ....[4]....
        /*00cc*/ 	.word	0x000014c0


	//   ....[5]....
        /*00d0*/ 	.word	0x00001590


	//----- nvinfo : EIATTR_CRS_STACK_SIZE
	.align		4
.L_29:
        /*00d4*/ 	.byte	0x04, 0x1e
        /*00d6*/ 	.short	(.L_31 - .L_30)
.L_30:
        /*00d8*/ 	.word	0x00000000


	//----- nvinfo : EIATTR_CBANK_PARAM_SIZE
	.align		4
.L_31:
        /*00dc*/ 	.byte	0x03, 0x19
        /*00de*/ 	.short	0x0040


	//----- nvinfo : EIATTR_PARAM_CBANK
	.align		4
        /*00e0*/ 	.byte	0x04, 0x0a
        /*00e2*/ 	.short	(.L_33 - .L_32)
	.align		4
.L_32:
        /*00e4*/ 	.word	index@(.nv.constant0._Z6tissuePKiPKfS2_PfS2_S2_iiii)
        /*00e8*/ 	.short	0x0380
        /*00ea*/ 	.short	0x0040


	//----- nvinfo : EIATTR_SW_WAR
	.align		4
.L_33:
        /*00ec*/ 	.byte	0x04, 0x36
        /*00ee*/ 	.short	(.L_35 - .L_34)
.L_34:
        /*00f0*/ 	.word	0x00000008
.L_35:


//--------------------- .nv.callgraph             --------------------------
	.section	.nv.callgraph,"",@"SHT_CUDA_CALLGRAPH"
	.align	4
	.sectionentsize	8
	.align		4
        /*0000*/ 	.word	0x00000000
	.align		4
        /*0004*/ 	.word	0xffffffff
	.align		4
        /*0008*/ 	.word	0x00000000
	.align		4
        /*000c*/ 	.word	0xfffffffe
	.align		4
        /*0010*/ 	.word	0x00000000
	.align		4
        /*0014*/ 	.word	0xfffffffd
	.align		4
        /*0018*/ 	.word	0x00000000
	.align		4
        /*001c*/ 	.word	0xfffffffc


//--------------------- .text._Z6tissuePKiPKfS2_PfS2_S2_iiii --------------------------
	.section	.text._Z6tissuePKiPKfS2_PfS2_S2_iiii,"ax",@progbits
	.align	128
        .global         _Z6tissuePKiPKfS2_PfS2_S2_iiii
        .type           _Z6tissuePKiPKfS2_PfS2_S2_iiii,@function
        .size           _Z6tissuePKiPKfS2_PfS2_S2_iiii,(.L_x_33 - _Z6tissuePKiPKfS2_PfS2_S2_iiii)
        .other          _Z6tissuePKiPKfS2_PfS2_S2_iiii,@"STO_CUDA_ENTRY STV_DEFAULT"
_Z6tissuePKiPKfS2_PfS2_S2_iiii:
.text._Z6tissuePKiPKfS2_PfS2_S2_iiii:
[----:B------:R-:W-:Y:S01]  /*0000*/  LDC R1, c[0x0][0x37c] ;  /* 0x0000df00ff017b82 */ /* 0x000fe20000000800 */
[----:B------:R-:W0:Y:S07]  /*0010*/  S2R R7, SR_CTAID.X ;  /* 0x0000000000077919 */ /* 0x000e2e0000002500 */
[----:B------:R-:W1:Y:S01]  /*0020*/  LDC R0, c[0x0][0x3b8] ;  /* 0x0000ee00ff007b82 */ /* 0x000e620000000800 */
[----:B------:R-:W2:Y:S01]  /*0030*/  LDCU UR5, c[0x0][0x3b0] ;  /* 0x00007600ff0577ac */ /* 0x000ea20008000800 */
[----:B------:R-:W0:Y:S01]  /*0040*/  S2R R2, SR_TID.X ;  /* 0x0000000000027919 */ /* 0x000e220000002100 */
[----:B------:R-:W0:Y:S01]  /*0050*/  LDCU UR4, c[0x0][0x360] ;  /* 0x00006c00ff0477ac */ /* 0x000e220008000800 */
[----:B--2---:R-:W-:-:S02]  /*0060*/  IMAD.U32 R3, RZ, RZ, UR5 ;  /* 0x00000005ff037e24 */ /* 0x004fc4000f8e00ff */
[----:B0-----:R-:W-:Y:S02]  /*0070*/  IMAD R7, R7, UR4, R2 ;  /* 0x0000000407077c24 */ /* 0x001fe4000f8e0202 */
[----:B-1----:R-:W-:-:S05]  /*0080*/  IMAD R2, R0, R3, RZ ;  /* 0x0000000300027224 */ /* 0x002fca00078e02ff */
[----:B------:R-:W-:-:S13]  /*0090*/  ISETP.GE.AND P0, PT, R7, R2, PT ;  /* 0x000000020700720c */ /* 0x000fda0003f06270 */
[----:B------:R-:W-:Y:S05]  /*00a0*/  @P0 EXIT ;  /* 0x000000000000094d */ /* 0x000fea0003800000 */
[----:B------:R-:W-:Y:S01]  /*00b0*/  IABS R6, R0 ;  /* 0x0000000000067213 */ /* 0x000fe20000000000 */
[----:B------:R-:W0:Y:S01]  /*00c0*/  LDCU.64 UR8, c[0x0][0x358] ;  /* 0x00006b00ff0877ac */ /* 0x000e220008000a00 */
[----:B------:R-:W-:Y:S01]  /*00d0*/  IABS R8, R7 ;  /* 0x0000000700087213 */ /* 0x000fe20000000000 */
[----:B------:R-:W-:Y:S01]  /*00e0*/  BSSY.RECONVERGENT B0, `(.L_x_0) ;  /* 0x0000052000007945 */ /* 0x000fe20003800200 */
[----:B------:R-:W1:Y:S01]  /*00f0*/  I2F.RP R2, R6 ;  /* 0x0000000600027306 */ /* 0x000e620000209400 */
[----:B------:R-:W2:Y:S01]  /*0100*/  LDCU UR4, c[0x0][0x3b4] ;  /* 0x00007680ff0477ac */ /* 0x000ea20008000800 */
[----:B------:R-:W-:-:S06]  /*0110*/  IMAD.MOV.U32 R23, RZ, RZ, RZ ;  /* 0x000000ffff177224 */ /* 0x000fcc00078e00ff */
[----:B-1----:R-:W1:Y:S02]  /*0120*/  MUFU.RCP R2, R2 ;  /* 0x0000000200027308 */ /* 0x002e640000001000 */
[----:B-1----:R-:W-:-:S06]  /*0130*/  VIADD R4, R2, 0xffffffe ;  /* 0x0ffffffe02047836 */ /* 0x002fcc0000000000 */
[----:B------:R1:W3:Y:S02]  /*0140*/  F2I.FTZ.U32.TRUNC.NTZ R5, R4 ;  /* 0x0000000400057305 */ /* 0x0002e4000021f000 */
[----:B-1----:R-:W-:Y:S02]  /*0150*/  IMAD.MOV.U32 R4, RZ, RZ, RZ ;  /* 0x000000ffff047224 */ /* 0x002fe400078e00ff */
[----:B---3--:R-:W-:-:S04]  /*0160*/  IMAD.MOV R9, RZ, RZ, -R5 ;  /* 0x000000ffff097224 */ /* 0x008fc800078e0a05 */
[----:B------:R-:W-:-:S04]  /*0170*/  IMAD R9, R9, R6, RZ ;  /* 0x0000000609097224 */ /* 0x000fc800078e02ff */
[----:B------:R-:W-:Y:S01]  /*0180*/  IMAD.HI.U32 R5, R5, R9, R4 ;  /* 0x0000000905057227 */ /* 0x000fe200078e0004 */
[----:B------:R-:W-:-:S04]  /*0190*/  LOP3.LUT R4, R7, R0, RZ, 0x3c, !PT ;  /* 0x0000000007047212 */ /* 0x000fc800078e3cff */
[----:B------:R-:W-:Y:S01]  /*01a0*/  ISETP.GE.AND P1, PT, R4, RZ, PT ;  /* 0x000000ff0400720c */ /* 0x000fe20003f26270 */
[----:B------:R-:W-:-:S04]  /*01b0*/  IMAD.HI.U32 R2, R5, R8, RZ ;  /* 0x0000000805027227 */ /* 0x000fc800078e00ff */
[----:B------:R-:W-:-:S04]  /*01c0*/  IMAD.MOV R5, RZ, RZ, -R2 ;  /* 0x000000ffff057224 */ /* 0x000fc800078e0a02 */
[----:B------:R-:W-:-:S05]  /*01d0*/  IMAD R5, R6, R5, R8 ;  /* 0x0000000506057224 */ /* 0x000fca00078e0208 */
[----:B------:R-:W-:-:S13]  /*01e0*/  ISETP.GT.U32.AND P2, PT, R6, R5, PT ;  /* 0x000000050600720c */ /* 0x000fda0003f44070 */
[----:B------:R-:W-:Y:S02]  /*01f0*/  @!P2 IMAD.IADD R5, R5, 0x1, -R6 ;  /* 0x000000010505a824 */ /* 0x000fe400078e0a06 */
[----:B------:R-:W-:Y:S01]  /*0200*/  @!P2 VIADD R2, R2, 0x1 ;  /* 0x000000010202a836 */ /* 0x000fe20000000000 */
[----:B------:R-:W-:Y:S02]  /*0210*/  ISETP.NE.AND P2, PT, R0, RZ, PT ;  /* 0x000000ff0000720c */ /* 0x000fe40003f45270 */
[----:B------:R-:W-:-:S13]  /*0220*/  ISETP.GE.U32.AND P0, PT, R5, R6, PT ;  /* 0x000000060500720c */ /* 0x000fda0003f06070 */
[----:B------:R-:W-:-:S04]  /*0230*/  @P0 VIADD R2, R2, 0x1 ;  /* 0x0000000102020836 */ /* 0x000fc80000000000 */
[----:B------:R-:W-:Y:S01]  /*0240*/  @!P1 IMAD.MOV R2, RZ, RZ, -R2 ;  /* 0x000000ffff029224 */ /* 0x000fe200078e0a02 */
[----:B------:R-:W-:-:S04]  /*0250*/  @!P2 LOP3.LUT R2, RZ, R0, RZ, 0x33, !PT ;  /* 0x00000000ff02a212 */ /* 0x000fc800078e33ff */
[----:B------:R-:W-:Y:S01]  /*0260*/  ISETP.GE.AND P0, PT, R2, R3, PT ;  /* 0x000000030200720c */ /* 0x000fe20003f06270 */
[----:B------:R-:W-:-:S04]  /*0270*/  IMAD.MOV R4, RZ, RZ, -R2 ;  /* 0x000000ffff047224 */ /* 0x000fc800078e0a02 */
[----:B------:R-:W-:-:S08]  /*0280*/  IMAD R4, R0, R4, R7 ;  /* 0x0000000400047224 */ /* 0x000fd000078e0207 */
[----:B0-2---:R-:W-:Y:S05]  /*0290*/  @P0 BRA `(.L_x_1) ;  /* 0x0000000000d80947 */ /* 0x005fea0003800000 */
[C---:B------:R-:W-:Y:S01]  /*02a0*/  ISETP.GE.AND P0, PT, R4.reuse, R3, PT ;  /* 0x000000030400720c */ /* 0x040fe20003f06270 */
[----:B------:R-:W-:Y:S01]  /*02b0*/  BSSY.RECONVERGENT B1, `(.L_x_2) ;  /* 0x0000031000017945 */ /* 0x000fe20003800200 */
[----:B------:R-:W-:Y:S01]  /*02c0*/  ISETP.NE.AND P1, PT, R4, RZ, PT ;  /* 0x000000ff0400720c */ /* 0x000fe20003f25270 */
[----:B------:R-:W-:-:S10]  /*02d0*/  IMAD.MOV.U32 R23, RZ, RZ, RZ ;  /* 0x000000ffff177224 */ /* 0x000fd400078e00ff */
[----:B------:R-:W-:Y:S05]  /*02e0*/  @P0 BRA `(.L_x_3) ;  /* 0x0000000000b40947 */ /* 0x000fea0003800000 */
[----:B------:R-:W0:Y:S08]  /*02f0*/  LDC.64 R8, c[0x0][0x380] ;  /* 0x0000e000ff087b82 */ /* 0x000e300000000a00 */
[----:B------:R-:W1:Y:S01]  /*0300*/  LDC R5, c[0x0][0x3bc] ;  /* 0x0000ef00ff057b82 */ /* 0x000e620000000800 */
[----:B0-----:R-:W-:-:S05]  /*0310*/  IMAD.WIDE R14, R2, 0x4, R8 ;  /* 0x00000004020e7825 */ /* 0x001fca00078e0208 */
[----:B------:R0:W5:Y:S01]  /*0320*/  LDG.E.CONSTANT R6, desc[UR8][R14.64] ;  /* 0x000000080e067981 */ /* 0x000162000c1e9900 */
[----:B------:R-:W-:-:S05]  /*0330*/  IMAD.WIDE R16, R3, 0x4, R14 ;  /* 0x0000000403107825 */ /* 0x000fca00078e020e */
[----:B------:R0:W5:Y:S01]  /*0340*/  LDG.E.CONSTANT R7, desc[UR8][R16.64] ;  /* 0x0000000810077981 */ /* 0x000162000c1e9900 */
[----:B------:R-:W-:-:S05]  /*0350*/  IMAD.WIDE R18, R3, 0x4, R16 ;  /* 0x0000000403127825 */ /* 0x000fca00078e0210 */
[----:B------:R0:W5:Y:S01]  /*0360*/  LDG.E.CONSTANT R22, desc[UR8][R18.64] ;  /* 0x0000000812167981 */ /* 0x000162000c1e9900 */
[----:B------:R-:W-:Y:S02]  /*0370*/  IMAD.MOV.U32 R23, RZ, RZ, RZ ;  /* 0x000000ffff177224 */ /* 0x000fe400078e00ff */
[----:B------:R-:W-:Y:S02]  /*0380*/  IMAD.MOV.U32 R25, RZ, RZ, R4 ;  /* 0x000000ffff197224 */ /* 0x000fe400078e0004 */
[----:B------:R-:W-:-:S04]  /*0390*/  IMAD.WIDE R10, R3, 0x4, R8 ;  /* 0x00000004030a7825 */ /* 0x000fc800078e0208 */
[----:B------:R-:W-:-:S04]  /*03a0*/  IMAD.WIDE R12, R3, 0x8, R8 ;  /* 0x00000008030c7825 */ /* 0x000fc800078e0208 */
[----:B01----:R-:W-:-:S07]  /*03b0*/  VIADD R5, R5, 0xffffffff ;  /* 0xffffffff05057836 */ /* 0x003fce0000000000 */
.L_x_4:
[----:B------:R-:W-:-:S04]  /*03c0*/  IMAD.WIDE R14, R25, 0x4, R8 ;  /* 0x00000004190e7825 */ /* 0x000fc800078e0208 */
[C---:B------:R-:W-:Y:S02]  /*03d0*/  IMAD.WIDE R18, R25.reuse, 0x4, R12 ;  /* 0x0000000419127825 */ /* 0x040fe400078e020c */
[----:B------:R-:W2:Y:S02]  /*03e0*/  LDG.E.CONSTANT R15, desc[UR8][R14.64] ;  /* 0x000000080e0f7981 */ /* 0x000ea4000c1e9900 */
[----:B------:R-:W-:Y:S02]  /*03f0*/  IMAD.WIDE R16, R25, 0x4, R10 ;  /* 0x0000000419107825 */ /* 0x000fe400078e020a */
[----:B------:R-:W3:Y:S04]  /*0400*/  LDG.E.CONSTANT R19, desc[UR8][R18.64] ;  /* 0x0000000812137981 */ /* 0x000ee8000c1e9900 */
[----:B------:R-:W4:Y:S01]  /*0410*/  LDG.E.CONSTANT R16, desc[UR8][R16.64] ;  /* 0x0000000810107981 */ /* 0x000f22000c1e9900 */
[----:B--2--5:R-:W-:-:S02]  /*0420*/  IMAD.IADD R20, R15, 0x1, -R6 ;  /* 0x000000010f147824 */ /* 0x024fc400078e0a06 */
[----:B------:R-:W0:Y:S03]  /*0430*/  LDC.64 R14, c[0x0][0x390] ;  /* 0x0000e400ff0e7b82 */ /* 0x000e260000000a00 */
[----:B------:R-:W-:Y:S01]  /*0440*/  IABS R24, R20 ;  /* 0x0000001400187213 */ /* 0x000fe20000000000 */
[----:B---3--:R-:W-:Y:S02]  /*0450*/  IMAD.IADD R20, R19, 0x1, -R22 ;  /* 0x0000000113147824 */ /* 0x008fe400078e0a16 */
[----:B----4-:R-:W-:Y:S02]  /*0460*/  IMAD.IADD R21, R16, 0x1, -R7 ;  /* 0x0000000110157824 */ /* 0x010fe400078e0a07 */
[----:B------:R-:W-:Y:S01]  /*0470*/  IMAD R27, R5, UR4, R24 ;  /* 0x00000004051b7c24 */ /* 0x000fe2000f8e0218 */
[----:B------:R-:W-:Y:S01]  /*0480*/  IABS R16, R20 ;  /* 0x0000001400107213 */ /* 0x000fe20000000000 */
[----:B------:R-:W1:Y:S01]  /*0490*/  LDC.64 R18, c[0x0][0x388] ;  /* 0x0000e200ff127b82 */ /* 0x000e620000000a00 */
[----:B------:R-:W-:-:S04]  /*04a0*/  IABS R26, R21 ;  /* 0x00000015001a7213 */ /* 0x000fc80000000000 */
[----:B------:R-:W-:-:S03]  /*04b0*/  IADD3 R27, PT, PT, R16, R27, R26 ;  /* 0x0000001b101b7210 */ /* 0x000fc60007ffe01a */
[----:B------:R-:W2:Y:S08]  /*04c0*/  LDC.64 R20, c[0x0][0x3a8] ;  /* 0x0000ea00ff147b82 */ /* 0x000eb00000000a00 */
[----:B------:R-:W3:Y:S01]  /*04d0*/  LDC.64 R16, c[0x0][0x3a0] ;  /* 0x0000e800ff107b82 */ /* 0x000ee20000000a00 */
[----:B0-----:R-:W-:-:S06]  /*04e0*/  IMAD.WIDE R14, R27, 0x4, R14 ;  /* 0x000000041b0e7825 */ /* 0x001fcc00078e020e */
[----:B------:R-:W4:Y:S01]  /*04f0*/  LDG.E.CONSTANT R15, desc[UR8][R14.64] ;  /* 0x000000080e0f7981 */ /* 0x000f22000c1e9900 */
[----:B-1----:R-:W-:-:S06]  /*0500*/  IMAD.WIDE R18, R27, 0x4, R18 ;  /* 0x000000041b127825 */ /* 0x002fcc00078e0212 */
[----:B------:R-:W4:Y:S01]  /*0510*/  LDG.E.CONSTANT R18, desc[UR8][R18.64] ;  /* 0x0000000812127981 */ /* 0x000f22000c1e9900 */
[----:B--2---:R-:W-:-:S06]  /*0520*/  IMAD.WIDE R20, R25, 0x4, R20 ;  /* 0x0000000419147825 */ /* 0x004fcc00078e0214 */
[----:B------:R-:W4:Y:S01]  /*0530*/  LDG.E.CONSTANT R20, desc[UR8][R20.64] ;  /* 0x0000000814147981 */ /* 0x000f22000c1e9900 */
[----:B---3--:R-:W-:-:S06]  /*0540*/  IMAD.WIDE R16, R25, 0x4, R16 ;  /* 0x0000000419107825 */ /* 0x008fcc00078e0210 */
[----:B------:R-:W2:Y:S01]  /*0550*/  LDG.E.CONSTANT R17, desc[UR8][R16.64] ;  /* 0x0000000810117981 */ /* 0x000ea2000c1e9900 */
[----:B------:R-:W-:-:S05]  /*0560*/  IMAD.IADD R25, R25, 0x1, R0 ;  /* 0x0000000119197824 */ /* 0x000fca00078e0200 */
[----:B------:R-:W-:Y:S01]  /*0570*/  ISETP.GE.AND P0, PT, R25, R3, PT ;  /* 0x000000031900720c */ /* 0x000fe20003f06270 */
[----:B----4-:R-:W-:-:S04]  /*0580*/  FMUL R27, R15, R20 ;  /* 0x000000140f1b7220 */ /* 0x010fc80000400000 */
[----:B--2---:R-:W-:-:S04]  /*0590*/  FFMA R24, R18, R17, R27 ;  /* 0x0000001112187223 */ /* 0x004fc8000000001b */
[----:B------:R-:W-:-:S04]  /*05a0*/  FADD R23, R24, R23 ;  /* 0x0000001718177221 */ /* 0x000fc80000000000 */
[----:B------:R-:W-:Y:S05]  /*05b0*/  @!P0 BRA `(.L_x_4) ;  /* 0xfffffffc00808947 */ /* 0x000fea000383ffff */
.L_x_3:
[----:B------:R-:W-:Y:S05]  /*05c0*/  BSYNC.RECONVERGENT B1 ;  /* 0x0000000000017941 */ /* 0x000fea0003800200 */
.L_x_2:
[----:B------:R-:W0:Y:S02]  /*05d0*/  @!P1 LDC.64 R6, c[0x0][0x398] ;  /* 0x0000e600ff069b82 */ /* 0x000e240000000a00 */
[----:B0-----:R-:W-:-:S05]  /*05e0*/  @!P1 IMAD.WIDE R6, R2, 0x4, R6 ;  /* 0x0000000402069825 */ /* 0x001fca00078e0206 */
[----:B------:R0:W-:Y:S02]  /*05f0*/  @!P1 STG.E desc[UR8][R6.64], R23 ;  /* 0x0000001706009986 */ /* 0x0001e4000c101908 */
.L_x_1:
[----:B------:R-:W-:Y:S05]  /*0600*/  BSYNC.RECONVERGENT B0 ;  /* 0x0000000000007941 */ /* 0x000fea0003800200 */
.L_x_0:
[----:B------:R-:W-:-:S13]  /*0610*/  ISETP.GE.AND P0, PT, R0, 0x2, PT ;  /* 0x000000020000780c */ /* 0x000fda0003f06270 */
[----:B------:R-:W-:Y:S05]  /*0620*/  @!P0 EXIT ;  /* 0x000000000000894d */ /* 0x000fea0003800000 */
[----:B0-----:R-:W0:Y:S01]  /*0630*/  LDC.64 R6, c[0x0][0x398] ;  /* 0x0000e600ff067b82 */ /* 0x001e220000000a00 */
[C---:B------:R-:W-:Y:S01]  /*0640*/  VIADD R5, R0.reuse, 0xfffffffe ;  /* 0xfffffffe00057836 */ /* 0x040fe20000000000 */
[----:B------:R-:W-:Y:S01]  /*0650*/  UMOV UR4, 0x1 ;  /* 0x0000000100047882 */ /* 0x000fe20000000000 */
[----:B------:R-:W-:-:S03]  /*0660*/  VIADD R0, R0, 0xffffffff ;  /* 0xffffffff00007836 */ /* 0x000fc60000000000 */
[----:B------:R-:W-:Y:S02]  /*0670*/  ISETP.GE.U32.AND P0, PT, R5, 0xf, PT ;  /* 0x0000000f0500780c */ /* 0x000fe40003f06070 */
[----:B------:R-:W-:Y:S01]  /*0680*/  LOP3.LUT R10, R0, 0xf, RZ, 0xc0, !PT ;  /* 0x0000000f000a7812 */ /* 0x000fe200078ec0ff */
[----:B0-----:R-:W-:-:S10]  /*0690*/  IMAD.WIDE R6, R2, 0x4, R6 ;  /* 0x0000000402067825 */ /* 0x001fd400078e0206 */
[----:B------:R-:W-:Y:S05]  /*06a0*/  @!P0 BRA `(.L_x_5) ;  /* 0x0000000400a88947 */ /* 0x000fea0003800000 */
[----:B------:R-:W0:Y:S01]  /*06b0*/  LDC R3, c[0x0][0x3b0] ;  /* 0x0000ec00ff037b82 */ /* 0x000e220000000800 */
[----:B------:R-:W-:Y:S01]  /*06c0*/  LOP3.LUT R12, R0, 0xfffffff0, RZ, 0xc0, !PT ;  /* 0xfffffff0000c7812 */ /* 0x000fe200078ec0ff */
[----:B------:R-:W-:Y:S01]  /*06d0*/  IMAD.MOV R5, RZ, RZ, -R4 ;  /* 0x000000ffff057224 */ /* 0x000fe200078e0a04 */
[----:B------:R-:W-:Y:S01]  /*06e0*/  UMOV UR5, 0x1 ;  /* 0x0000000100057882 */ /* 0x000fe20000000000 */
[----:B------:R-:W-:-:S05]  /*06f0*/  UMOV UR4, URZ ;  /* 0x000000ff00047c82 */ /* 0x000fca0008000000 */
.L_x_6:
[----:B------:R-:W-:-:S04]  /*0700*/  ISETP.NE.AND P0, PT, R5, -0x1, PT ;  /* 0xffffffff0500780c */ /* 0x000fc80003f05270 */
[----:B0-----:R-:W-:-:S13]  /*0710*/  ISETP.GE.OR P1, PT, R2, R3, P0 ;  /* 0x000000030200720c */ /* 0x001fda0000726670 */
[----:B------:R-:W2:Y:S01]  /*0720*/  @!P1 LDG.E R8, desc[UR8][R6.64] ;  /* 0x0000000806089981 */ /* 0x000ea2000c1e1900 */
[----:B------:R-:W-:-:S06]  /*0730*/  UIADD3 UR6, UPT, UPT, UR5, 0x1, URZ ;  /* 0x0000000105067890 */ /* 0x000fcc000fffe0ff */
[----:B------:R-:W-:-:S04]  /*0740*/  ISETP.NE.AND P0, PT, R4, UR6, PT ;  /* 0x0000000604007c0c */ /* 0x000fc8000bf05270 */
[----:B------:R-:W-:Y:S01]  /*0750*/  ISETP.GE.OR P0, PT, R2, R3, P0 ;  /* 0x000000030200720c */ /* 0x000fe20000706670 */
[----:B--2---:R-:W-:-:S05]  /*0760*/  @!P1 FADD R9, R8, R23 ;  /* 0x0000001708099221 */ /* 0x004fca0000000000 */
[----:B------:R0:W-:Y:S07]  /*0770*/  @!P1 STG.E desc[UR8][R6.64], R9 ;  /* 0x0000000906009986 */ /* 0x0001ee000c101908 */
[----:B------:R-:W2:Y:S01]  /*0780*/  @!P0 LDG.E R8, desc[UR8][R6.64] ;  /* 0x0000000806088981 */ /* 0x000ea2000c1e1900 */
[----:B------:R-:W-:-:S06]  /*0790*/  UIADD3 UR6, UPT, UPT, UR5, 0x2, URZ ;  /* 0x0000000205067890 */ /* 0x000fcc000fffe0ff */
[----:B------:R-:W-:-:S04]  /*07a0*/  ISETP.NE.AND P1, PT, R4, UR6, PT ;  /* 0x0000000604007c0c */ /* 0x000fc8000bf25270 */
[----:B------:R-:W-:Y:S01]  /*07b0*/  ISETP.GE.OR P1, PT, R2, R3, P1 ;  /* 0x000000030200720c */ /* 0x000fe20000f26670 */
[----:B--2---:R-:W-:-:S05]  /*07c0*/  @!P0 FADD R11, R23, R8 ;  /* 0x00000008170b8221 */ /* 0x004fca0000000000 */
[----:B------:R1:W-:Y:S07]  /*07d0*/  @!P0 STG.E desc[UR8][R6.64], R11 ;  /* 0x0000000b06008986 */ /* 0x0003ee000c101908 */
[----:B------:R-:W0:Y:S01]  /*07e0*/  @!P1 LDG.E R8, desc[UR8][R6.64] ;  /* 0x0000000806089981 */ /* 0x000e22000c1e1900 */
[----:B------:R-:W-:-:S06]  /*07f0*/  UIADD3 UR6, UPT, UPT, UR5, 0x3, URZ ;  /* 0x0000000305067890 */ /* 0x000fcc000fffe0ff */
[----:B------:R-:W-:-:S04]  /*0800*/  ISETP.NE.AND P0, PT, R4, UR6, PT ;  /* 0x0000000604007c0c */ /* 0x000fc8000bf05270 */
[----:B------:R-:W-:Y:S01]  /*0810*/  ISETP.GE.OR P0, PT, R2, R3, P0 ;  /* 0x000000030200720c */ /* 0x000fe20000706670 */
[----:B0-----:R-:W-:-:S05]  /*0820*/  @!P1 FADD R9, R23, R8 ;  /* 0x0000000817099221 */ /* 0x001fca0000000000 */
[----:B------:R0:W-:Y:S07]  /*0830*/  @!P1 STG.E desc[UR8][R6.64], R9 ;  /* 0x0000000906009986 */ /* 0x0001ee000c101908 */
[----:B------:R-:W1:Y:S01]  /*0840*/  @!P0 LDG.E R8, desc[UR8][R6.64] ;  /* 0x0000000806088981 */ /* 0x000e62000c1e1900 */
[----:B------:R-:W-:-:S06]  /*0850*/  UIADD3 UR6, UPT, UPT, UR5, 0x4, URZ ;  /* 0x0000000405067890 */ /* 0x000fcc000fffe0ff */
[----:B------:R-:W-:-:S04]  /*0860*/  ISETP.NE.AND P1, PT, R4, UR6, PT ;  /* 0x0000000604007c0c */ /* 0x000fc8000bf25270 */
[----:B------:R-:W-:Y:S01]  /*0870*/  ISETP.GE.OR P1, PT, R2, R3, P1 ;  /* 0x000000030200720c */ /* 0x000fe20000f26670 */
[----:B-1----:R-:W-:-:S05]  /*0880*/  @!P0 FADD R11, R23, R8 ;  /* 0x00000008170b8221 */ /* 0x002fca0000000000 */
        /* <DEDUP_REMOVED lines=67> */
[----:B------:R-:W2:Y:S01]  /*0cc0*/  @!P0 LDG.E R8, desc[UR8][R6.64] ;  /* 0x0000000806088981 */ /* 0x000ea2000c1e1900 */
[----:B------:R-:W-:Y:S01]  /*0cd0*/  UIADD3 UR4, UPT, UPT, UR4, 0x10, URZ ;  /* 0x0000001004047890 */ /* 0x000fe2000fffe0ff */
[----:B------:R-:W-:Y:S01]  /*0ce0*/  VIADD R5, R5, 0x10 ;  /* 0x0000001005057836 */ /* 0x000fe20000000000 */
[----:B------:R-:W-:Y:S01]  /*0cf0*/  UIADD3 UR5, UPT, UPT, UR5, 0x10, URZ ;  /* 0x0000001005057890 */ /* 0x000fe2000fffe0ff */
[----:B--2---:R-:W-:-:S05]  /*0d00*/  @!P0 FADD R13, R23, R8 ;  /* 0x00000008170d8221 */ /* 0x004fca0000000000 */
[----:B------:R1:W-:Y:S01]  /*0d10*/  @!P0 STG.E desc[UR8][R6.64], R13 ;  /* 0x0000000d06008986 */ /* 0x0003e2000c101908 */
[----:B------:R-:W-:-:S13]  /*0d20*/  ISETP.NE.AND P0, PT, R12, UR6, PT ;  /* 0x000000060c007c0c */ /* 0x000fda000bf05270 */
[----:B-1----:R-:W-:Y:S05]  /*0d30*/  @P0 BRA `(.L_x_6) ;  /* 0xfffffff800700947 */ /* 0x002fea000383ffff */
[----:B------:R-:W-:-:S12]  /*0d40*/  UIADD3 UR4, UPT, UPT, UR4, 0x1, URZ ;  /* 0x0000000104047890 */ /* 0x000fd8000fffe0ff */
.L_x_5:
[----:B------:R-:W-:-:S13]  /*0d50*/  ISETP.NE.AND P0, PT, R10, RZ, PT ;  /* 0x000000ff0a00720c */ /* 0x000fda0003f05270 */
[----:B------:R-:W-:Y:S05]  /*0d60*/  @!P0 EXIT ;  /* 0x000000000000894d */ /* 0x000fea0003800000 */
[----:B------:R-:W-:Y:S02]  /*0d70*/  ISETP.GE.U32.AND P0, PT, R10, 0x8, PT ;  /* 0x000000080a00780c */ /* 0x000fe40003f06070 */
[----:B------:R-:W-:-:S11]  /*0d80*/  LOP3.LUT R9, R0, 0x7, RZ, 0xc0, !PT ;  /* 0x0000000700097812 */ /* 0x000fd600078ec0ff */
[----:B------:R-:W-:Y:S05]  /*0d90*/  @!P0 BRA `(.L_x_7) ;  /* 0x0000000400208947 */ /* 0x000fea0003800000 */
[----:B------:R-:W-:Y:S01]  /*0da0*/  ISETP.NE.AND P0, PT, R4, UR4, PT ;  /* 0x0000000404007c0c */ /* 0x000fe2000bf05270 */
[----:B------:R-:W-:Y:S03]  /*0db0*/  BSSY.RECONVERGENT B0, `(.L_x_8) ;  /* 0x0000006000007945 */ /* 0x000fe60003800200 */
[----:B------:R-:W-:-:S13]  /*0dc0*/  ISETP.GE.OR P0, PT, R2, R3, P0 ;  /* 0x000000030200720c */ /* 0x000fda0000706670 */
[----:B------:R-:W-:Y:S05]  /*0dd0*/  @P0 BRA `(.L_x_9) ;  /* 0x00000000000c0947 */ /* 0x000fea0003800000 */
[----:B------:R-:W2:Y:S02]  /*0de0*/  LDG.E R8, desc[UR8][R6.64] ;  /* 0x0000000806087981 */ /* 0x000ea4000c1e1900 */
[----:B--2---:R-:W-:-:S05]  /*0df0*/  FADD R5, R23, R8 ;  /* 0x0000000817057221 */ /* 0x004fca0000000000 */
[----:B------:R0:W-:Y:S02]  /*0e00*/  STG.E desc[UR8][R6.64], R5 ;  /* 0x0000000506007986 */ /* 0x0001e4000c101908 */
.L_x_9:
[----:B------:R-:W-:Y:S05]  /*0e10*/  BSYNC.RECONVERGENT B0 ;  /* 0x0000000000007941 */ /* 0x000fea0003800200 */
.L_x_8:
[----:B------:R-:W-:Y:S01]  /*0e20*/  UIADD3 UR5, UPT, UPT, UR4, 0x1, URZ ;  /* 0x0000000104057890 */ /* 0x000fe2000fffe0ff */
[----:B------:R-:W-:Y:S05]  /*0e30*/  BSSY.RECONVERGENT B0, `(.L_x_10) ;  /* 0x0000007000007945 */ /* 0x000fea0003800200 */
[----:B------:R-:W-:-:S04]  /*0e40*/  ISETP.NE.AND P0, PT, R4, UR5, PT ;  /* 0x0000000504007c0c */ /* 0x000fc8000bf05270 */
[----:B------:R-:W-:-:S13]  /*0e50*/  ISETP.GE.OR P0, PT, R2, R3, P0 ;  /* 0x000000030200720c */ /* 0x000fda0000706670 */
[----:B------:R-:W-:Y:S05]  /*0e60*/  @P0 BRA `(.L_x_11) ;  /* 0x00000000000c0947 */ /* 0x000fea0003800000 */
[----:B------:R-:W0:Y:S02]  /*0e70*/  LDG.E R8, desc[UR8][R6.64] ;  /* 0x0000000806087981 */ /* 0x000e24000c1e1900 */
[----:B0-----:R-:W-:-:S05]  /*0e80*/  FADD R5, R23, R8 ;  /* 0x0000000817057221 */ /* 0x001fca0000000000 */
[----:B------:R1:W-:Y:S02]  /*0e90*/  STG.E desc[UR8][R6.64], R5 ;  /* 0x0000000506007986 */ /* 0x0003e4000c101908 */
.L_x_11:
[----:B------:R-:W-:Y:S05]  /*0ea0*/  BSYNC.RECONVERGENT B0 ;  /* 0x0000000000007941 */ /* 0x000fea0003800200 */
.L_x_10:
[----:B------:R-:W-:Y:S01]  /*0eb0*/  UIADD3 UR5, UPT, UPT, UR4, 0x2, URZ ;  /* 0x0000000204057890 */ /* 0x000fe2000fffe0ff */
[----:B------:R-:W-:Y:S05]  /*0ec0*/  BSSY.RECONVERGENT B0, `(.L_x_12) ;  /* 0x0000007000007945 */ /* 0x000fea0003800200 */
[----:B------:R-:W-:-:S04]  /*0ed0*/  ISETP.NE.AND P0, PT, R4, UR5, PT ;  /* 0x0000000504007c0c */ /* 0x000fc8000bf05270 */
[----:B------:R-:W-:-:S13]  /*0ee0*/  ISETP.GE.OR P0, PT, R2, R3, P0 ;  /* 0x000000030200720c */ /* 0x000fda0000706670 */
[----:B------:R-:W-:Y:S05]  /*0ef0*/  @P0 BRA `(.L_x_13) ;  /* 0x00000000000c0947 */ /* 0x000fea0003800000 */
[----:B------:R-:W0:Y:S02]  /*0f00*/  LDG.E R8, desc[UR8][R6.64] ;  /* 0x0000000806087981 */ /* 0x000e24000c1e1900 */
[----:B01----:R-:W-:-:S05]  /*0f10*/  FADD R5, R23, R8 ;  /* 0x0000000817057221 */ /* 0x003fca0000000000 */
[----:B------:R2:W-:Y:S02]  /*0f20*/  STG.E desc[UR8][R6.64], R5 ;  /* 0x0000000506007986 */ /* 0x0005e4000c101908 */
.L_x_13:
[----:B------:R-:W-:Y:S05]  /*0f30*/  BSYNC.RECONVERGENT B0 ;  /* 0x0000000000007941 */ /* 0x000fea0003800200 */
.L_x_12:
[----:B------:R-:W-:Y:S01]  /*0f40*/  UIADD3 UR5, UPT, UPT, UR4, 0x3, URZ ;  /* 0x0000000304057890 */ /* 0x000fe2000fffe0ff */
[----:B------:R-:W-:Y:S05]  /*0f50*/  BSSY.RECONVERGENT B0, `(.L_x_14) ;  /* 0x0000007000007945 */ /* 0x000fea0003800200 */
[----:B------:R-:W-:-:S04]  /*0f60*/  ISETP.NE.AND P0, PT, R4, UR5, PT ;  /* 0x0000000504007c0c */ /* 0x000fc8000bf05270 */
[----:B------:R-:W-:-:S13]  /*0f70*/  ISETP.GE.OR P0, PT, R2, R3, P0 ;  /* 0x000000030200720c */ /* 0x000fda0000706670 */
[----:B------:R-:W-:Y:S05]  /*0f80*/  @P0 BRA `(.L_x_15) ;  /* 0x00000000000c0947 */ /* 0x000fea0003800000 */
[----:B------:R-:W0:Y:S02]  /*0f90*/  LDG.E R8, desc[UR8][R6.64] ;  /* 0x0000000806087981 */ /* 0x000e24000c1e1900 */
[----:B012---:R-:W-:-:S05]  /*0fa0*/  FADD R5, R23, R8 ;  /* 0x0000000817057221 */ /* 0x007fca0000000000 */
[----:B------:R3:W-:Y:S02]  /*0fb0*/  STG.E desc[UR8][R6.64], R5 ;  /* 0x0000000506007986 */ /* 0x0007e4000c101908 */
.L_x_15:
[----:B------:R-:W-:Y:S05]  /*0fc0*/  BSYNC.RECONVERGENT B0 ;  /* 0x0000000000007941 */ /* 0x000fea0003800200 */
.L_x_14:
[----:B------:R-:W-:Y:S01]  /*0fd0*/  UIADD3 UR5, UPT, UPT, UR4, 0x4, URZ ;  /* 0x0000000404057890 */ /* 0x000fe2000fffe0ff */
[----:B------:R-:W-:Y:S05]  /*0fe0*/  BSSY.RECONVERGENT B0, `(.L_x_16) ;  /* 0x0000007000007945 */ /* 0x000fea0003800200 */
[----:B------:R-:W-:-:S04]  /*0ff0*/  ISETP.NE.AND P0, PT, R4, UR5, PT ;  /* 0x0000000504007c0c */ /* 0x000fc8000bf05270 */
[----:B------:R-:W-:-:S13]  /*1000*/  ISETP.GE.OR P0, PT, R2, R3, P0 ;  /* 0x000000030200720c */ /* 0x000fda0000706670 */
[----:B------:R-:W-:Y:S05]  /*1010*/  @P0 BRA `(.L_x_17) ;  /* 0x00000000000c0947 */ /* 0x000fea0003800000 */
[----:B------:R-:W0:Y:S02]  /*1020*/  LDG.E R8, desc[UR8][R6.64] ;  /* 0x0000000806087981 */ /* 0x000e24000c1e1900 */
[----:B0123--:R-:W-:-:S05]  /*1030*/  FADD R5, R23, R8 ;  /* 0x0000000817057221 */ /* 0x00ffca0000000000 */
[----:B------:R4:W-:Y:S02]  /*1040*/  STG.E desc[UR8][R6.64], R5 ;  /* 0x0000000506007986 */ /* 0x0009e4000c101908 */
.L_x_17:
[----:B------:R-:W-:Y:S05]  /*1050*/  BSYNC.RECONVERGENT B0 ;  /* 0x0000000000007941 */ /* 0x000fea0003800200 */
.L_x_16:
[----:B------:R-:W-:Y:S01]  /*1060*/  UIADD3 UR5, UPT, UPT, UR4, 0x5, URZ ;  /* 0x0000000504057890 */ /* 0x000fe2000fffe0ff */
[----:B------:R-:W-:Y:S05]  /*1070*/  BSSY.RECONVERGENT B0, `(.L_x_18) ;  /* 0x0000007000007945 */ /* 0x000fea0003800200 */
[----:B------:R-:W-:-:S04]  /*1080*/  ISETP.NE.AND P0, PT, R4, UR5, PT ;  /* 0x0000000504007c0c */ /* 0x000fc8000bf05270 */
[----:B------:R-:W-:-:S13]  /*1090*/  ISETP.GE.OR P0, PT, R2, R3, P0 ;  /* 0x000000030200720c */ /* 0x000fda0000706670 */
[----:B------:R-:W-:Y:S05]  /*10a0*/  @P0 BRA `(.L_x_19) ;  /* 0x00000000000c0947 */ /* 0x000fea0003800000 */
[----:B------:R-:W0:Y:S02]  /*10b0*/  LDG.E R8, desc[UR8][R6.64] ;  /* 0x0000000806087981 */ /* 0x000e24000c1e1900 */
[----:B01234-:R-:W-:-:S05]  /*10c0*/  FADD R5, R23, R8 ;  /* 0x0000000817057221 */ /* 0x01ffca0000000000 */
[----:B------:R0:W-:Y:S02]  /*10d0*/  STG.E desc[UR8][R6.64], R5 ;  /* 0x0000000506007986 */ /* 0x0001e4000c101908 */
.L_x_19:
[----:B------:R-:W-:Y:S05]  /*10e0*/  BSYNC.RECONVERGENT B0 ;  /* 0x0000000000007941 */ /* 0x000fea0003800200 */
.L_x_18:
        /* <DEDUP_REMOVED lines=8> */
.L_x_21:
[----:B------:R-:W-:Y:S05]  /*1170*/  BSYNC.RECONVERGENT B0 ;  /* 0x0000000000007941 */ /* 0x000fea0003800200 */
.L_x_20:
[----:B------:R-:W-:Y:S01]  /*1180*/  UIADD3 UR5, UPT, UPT, UR4, 0x7, URZ ;  /* 0x0000000704057890 */ /* 0x000fe2000fffe0ff */
[----:B------:R-:W-:Y:S01]  /*1190*/  BSSY.RECONVERGENT B0, `(.L_x_7) ;  /* 0x0000008000007945 */ /* 0x000fe20003800200 */
[----:B------:R-:W-:-:S04]  /*11a0*/  UIADD3 UR4, UPT, UPT, UR4, 0x8, URZ ;  /* 0x0000000804047890 */ /* 0x000fc8000fffe0ff */
[----:B------:R-:W-:-:S04]  /*11b0*/  ISETP.NE.AND P0, PT, R4, UR5, PT ;  /* 0x0000000504007c0c */ /* 0x000fc8000bf05270 */
[----:B------:R-:W-:-:S13]  /*11c0*/  ISETP.GE.OR P0, PT, R2, R3, P0 ;  /* 0x000000030200720c */ /* 0x000fda0000706670 */
[----:B------:R-:W-:Y:S05]  /*11d0*/  @P0 BRA `(.L_x_22) ;  /* 0x00000000000c0947 */ /* 0x000fea0003800000 */
[----:B------:R-:W0:Y:S02]  /*11e0*/  LDG.E R8, desc[UR8][R6.64] ;  /* 0x0000000806087981 */ /* 0x000e24000c1e1900 */
[----:B01234-:R-:W-:-:S05]  /*11f0*/  FADD R5, R23, R8 ;  /* 0x0000000817057221 */ /* 0x01ffca0000000000 */
[----:B------:R0:W-:Y:S02]  /*1200*/  STG.E desc[UR8][R6.64], R5 ;  /* 0x0000000506007986 */ /* 0x0001e4000c101908 */
.L_x_22:
[----:B------:R-:W-:Y:S05]  /*1210*/  BSYNC.RECONVERGENT B0 ;  /* 0x0000000000007941 */ /* 0x000fea0003800200 */
.L_x_7:
        /* <DEDUP_REMOVED lines=9> */
[----:B------:R-:W0:Y:S02]  /*12b0*/  LDG.E R8, desc[UR8][R6.64] ;  /* 0x0000000806087981 */ /* 0x000e24000c1e1900 */
[----:B01234-:R-:W-:-:S05]  /*12c0*/  FADD R5, R23, R8 ;  /* 0x0000000817057221 */ /* 0x01ffca0000000000 */
[----:B------:R0:W-:Y:S02]  /*12d0*/  STG.E desc[UR8][R6.64], R5 ;  /* 0x0000000506007986 */ /* 0x0001e4000c101908 */
.L_x_25:
[----:B------:R-:W-:Y:S05]  /*12e0*/  BSYNC.RECONVERGENT B0 ;  /* 0x0000000000007941 */ /* 0x000fea0003800200 */
.L_x_24:
        /* <DEDUP_REMOVED lines=8> */
.L_x_27:
[----:B------:R-:W-:Y:S05]  /*1370*/  BSYNC.RECONVERGENT B0 ;  /* 0x0000000000007941 */ /* 0x000fea0003800200 */
.L_x_26:
        /* <DEDUP_REMOVED lines=8> */
.L_x_29:
[----:B------:R-:W-:Y:S05]  /*1400*/  BSYNC.RECONVERGENT B0 ;  /* 0x0000000000007941 */ /* 0x000fea0003800200 */
.L_x_28:
[----:B------:R-:W-:Y:S01]  /*1410*/  UIADD3 UR5, UPT, UPT, UR4, 0x3, URZ ;  /* 0x0000000304057890 */ /* 0x000fe2000fffe0ff */
[----:B------:R-:W-:Y:S01]  /*1420*/  BSSY.RECONVERGENT B0, `(.L_x_23) ;  /* 0x0000008000007945 */ /* 0x000fe20003800200 */
[----:B------:R-:W-:-:S04]  /*1430*/  UIADD3 UR4, UPT, UPT, UR4, 0x4, URZ ;  /* 0x0000000404047890 */ /* 0x000fc8000fffe0ff */
[----:B------:R-:W-:-:S04]  /*1440*/  ISETP.NE.AND P0, PT, R4, UR5, PT ;  /* 0x0000000504007c0c */ /* 0x000fc8000bf05270 */
[----:B------:R-:W-:-:S13]  /*1450*/  ISETP.GE.OR P0, PT, R2, R3, P0 ;  /* 0x000000030200720c */ /* 0x000fda0000706670 */
[----:B------:R-:W-:Y:S05]  /*1460*/  @P0 BRA `(.L_x_30) ;  /* 0x00000000000c0947 */ /* 0x000fea0003800000 */
[----:B------:R-:W5:Y:S02]  /*1470*/  LDG.E R8, desc[UR8][R6.64] ;  /* 0x0000000806087981 */ /* 0x000f64000c1e1900 */
[----:B-----5:R-:W-:-:S05]  /*1480*/  FADD R3, R23, R8 ;  /* 0x0000000817037221 */ /* 0x020fca0000000000 */
[----:B------:R0:W-:Y:S02]  /*1490*/  STG.E desc[UR8][R6.64], R3 ;  /* 0x0000000306007986 */ /* 0x0001e4000c101908 */
.L_x_30:
[----:B------:R-:W-:Y:S05]  /*14a0*/  BSYNC.RECONVERGENT B0 ;  /* 0x0000000000007941 */ /* 0x000fea0003800200 */
.L_x_23:
[----:B------:R-:W-:-:S13]  /*14b0*/  ISETP.NE.AND P0, PT, R0, RZ, PT ;  /* 0x000000ff0000720c */ /* 0x000fda0003f05270 */
[----:B------:R-:W-:Y:S05]  /*14c0*/  @!P0 EXIT ;  /* 0x000000000000894d */ /* 0x000fea0003800000 */
[----:B------:R-:W-:Y:S01]  /*14d0*/  IADD3 R4, PT, PT, -R4, UR4, RZ ;  /* 0x0000000404047c10 */ /* 0x000fe2000fffe1ff */
[----:B------:R-:W-:Y:S01]  /*14e0*/  IMAD.MOV R0, RZ, RZ, -R0 ;  /* 0x000000ffff007224 */ /* 0x000fe200078e0a00 */
[----:B------:R-:W0:Y:S06]  /*14f0*/  LDCU UR5, c[0x0][0x3b0] ;  /* 0x00007600ff0577ac */ /* 0x000e2c0008000800 */
.L_x_31:
[----:B------:R-:W-:-:S04]  /*1500*/  ISETP.NE.AND P0, PT, R4, RZ, PT ;  /* 0x000000ff0400720c */ /* 0x000fc80003f05270 */
[----:B0-----:R-:W-:-:S13]  /*1510*/  ISETP.GE.OR P0, PT, R2, UR5, P0 ;  /* 0x0000000502007c0c */ /* 0x001fda0008706670 */
[----:B------:R-:W5:Y:S01]  /*1520*/  @!P0 LDG.E R8, desc[UR8][R6.64] ;  /* 0x0000000806088981 */ /* 0x000f62000c1e1900 */
[----:B------:R-:W-:Y:S02]  /*1530*/  VIADD R0, R0, 0x1 ;  /* 0x0000000100007836 */ /* 0x000fe40000000000 */
[----:B------:R-:W-:Y:S02]  /*1540*/  VIADD R4, R4, 0x1 ;  /* 0x0000000104047836 */ /* 0x000fe40000000000 */
[----:B-----5:R-:W-:-:S05]  /*1550*/  @!P0 FADD R3, R8, R23 ;  /* 0x0000001708038221 */ /* 0x020fca0000000000 */
[----:B------:R0:W-:Y:S01]  /*1560*/  @!P0 STG.E desc[UR8][R6.64], R3 ;  /* 0x0000000306008986 */ /* 0x0001e2000c101908 */
[----:B------:R-:W-:-:S13]  /*1570*/  ISETP.NE.AND P0, PT, R0, RZ, PT ;  /* 0x000000ff0000720c */ /* 0x000fda0003f05270 */
[----:B0-----:R-:W-:Y:S05]  /*1580*/  @P0 BRA `(.L_x_31) ;  /* 0xfffffffc00dc0947 */ /* 0x001fea000383ffff */
[----:B------:R-:W-:Y:S05]  /*1590*/  EXIT ;  /* 0x000000000000794d */ /* 0x000fea0003800000 */
.L_x_32:
[----:B------:R-:W-:-:S00]  /*15a0*/  BRA `(.L_x_32) ;  /* 0xfffffffc00fc7947 */ /* 0x000fc0000383ffff */
[----:B------:R-:W-:-:S00]  /*15b0*/  NOP ;  /* 0x0000000000007918 */ /* 0x000fc00000000000 */
        /* <DEDUP_REMOVED lines=12> */
.L_x_33:


//--------------------- .nv.shared.reserved.0     --------------------------
	.section	.nv.shared.reserved.0,"aw",@nobits
	.weak		__nv_reservedSMEM_offset_0_alias
	.size		__nv_reservedSMEM_offset_0_alias, 0, 64
	.other		__nv_reservedSMEM_offset_0_alias,@"STO_CUDA_RESERVED_SHARED STV_DEFAULT"
__nv_reservedSMEM_offset_0_alias:
	.zero		0
	.zero		64


//--------------------- .nv.constant0._Z6tissuePKiPKfS2_PfS2_S2_iiii --------------------------
	.section	.nv.constant0._Z6tissuePKiPKfS2_PfS2_S2_iiii,"a",@progbits
	.sectionflags	@""
	.align	4
.nv.constant0._Z6tissuePKiPKfS2_PfS2_S2_iiii:
	.zero		960


//--------------------- SYMBOLS --------------------------

	.type		.nv.reservedSmem.offset0,@object
	.size		.nv.reservedSmem.offset0,0x4
